	.headerflags	@"EF_CUDA_TEXMODE_UNIFIED EF_CUDA_64BIT_ADDRESS EF_CUDA_ACCELERATORS EF_CUDA_SM90 EF_CUDA_VIRTUAL_SM(EF_CUDA_SM90)"
	.elftype	@"ET_EXEC"


//--------------------- .nv.info                  --------------------------
	.section	.nv.info,"",@"SHT_CUDA_INFO"
	.align	4


	//----- nvinfo : EIATTR_REGCOUNT
	.align		4
        /*0000*/ 	.byte	0x04, 0x2f
        /*0002*/ 	.short	(.L_1 - .L_0)
	.align		4
.L_0:
        /*0004*/ 	.word	index@(triton_poi_fused_convolution_24)
        /*0008*/ 	.word	0x0000000c


	//----- nvinfo : EIATTR_MIN_STACK_SIZE
	.align		4
.L_1:
        /*000c*/ 	.byte	0x04, 0x12
        /*000e*/ 	.short	(.L_3 - .L_2)
	.align		4
.L_2:
        /*0010*/ 	.word	index@(triton_poi_fused_convolution_24)
        /*0014*/ 	.word	0x00000000


	//----- nvinfo : EIATTR_FRAME_SIZE
	.align		4
.L_3:
        /*0018*/ 	.byte	0x04, 0x11
        /*001a*/ 	.short	(.L_5 - .L_4)
	.align		4
.L_4:
        /*001c*/ 	.word	index@(triton_poi_fused_convolution_24)
        /*0020*/ 	.word	0x00000000


	//----- nvinfo : EIATTR_MIN_STACK_SIZE
	.align		4
.L_5:
        /*0024*/ 	.byte	0x04, 0x12
        /*0026*/ 	.short	(.L_7 - .L_6)
	.align		4
.L_6:
        /*0028*/ 	.word	index@(triton_poi_fused_convolution_24)
        /*002c*/ 	.word	0x00000000
.L_7:


//--------------------- .nv.info.triton_poi_fused_convolution_24 --------------------------
	.section	.nv.info.triton_poi_fused_convolution_24,"",@"SHT_CUDA_INFO"
	.sectionflags	@""
	.align	4


	//----- nvinfo : EIATTR_CUDA_API_VERSION
	.align		4
        /*0000*/ 	.byte	0x04, 0x37
        /*0002*/ 	.short	(.L_9 - .L_8)
.L_8:
        /*0004*/ 	.word	0x0000007c


	//----- nvinfo : EIATTR_KPARAM_INFO
	.align		4
.L_9:
        /*0008*/ 	.byte	0x04, 0x17
        /*000a*/ 	.short	(.L_11 - .L_10)
.L_10:
        /*000c*/ 	.word	0x00000000
        /*0010*/ 	.short	0x0002
        /*0012*/ 	.short	0x0010
        /*0014*/ 	.byte	0x00, 0xf0, 0x11, 0x00


	//----- nvinfo : EIATTR_KPARAM_INFO
	.align		4
.L_11:
        /*0018*/ 	.byte	0x04, 0x17
        /*001a*/ 	.short	(.L_13 - .L_12)
.L_12:
        /*001c*/ 	.word	0x00000000
        /*0020*/ 	.short	0x0001
        /*0022*/ 	.short	0x0008
        /*0024*/ 	.byte	0x00, 0xf4, 0x21, 0x00


	//----- nvinfo : EIATTR_KPARAM_INFO
	.align		4
.L_13:
        /*0028*/ 	.byte	0x04, 0x17
        /*002a*/ 	.short	(.L_15 - .L_14)
.L_14:
        /*002c*/ 	.word	0x00000000
        /*0030*/ 	.short	0x0000
        /*0032*/ 	.short	0x0000
        /*0034*/ 	.byte	0x00, 0xf4, 0x21, 0x00


	//----- nvinfo : EIATTR_SPARSE_MMA_MASK
	.align		4
.L_15:
        /*0038*/ 	.byte	0x03, 0x50
        /*003a*/ 	.short	0x0000


	//----- nvinfo : EIATTR_MAXREG_COUNT
	.align		4
        /*003c*/ 	.byte	0x03, 0x1b
        /*003e*/ 	.short	0x00ff


	//----- nvinfo : EIATTR_EXIT_INSTR_OFFSETS
	.align		4
        /*0040*/ 	.byte	0x04, 0x1c
        /*0042*/ 	.short	(.L_17 - .L_16)


	//   ....[0]....
.L_16:
        /*0044*/ 	.word	0x00000120


	//----- nvinfo : EIATTR_REQNTID
	.align		4
.L_17:
        /*0048*/ 	.byte	0x04, 0x10
        /*004a*/ 	.short	(.L_19 - .L_18)
.L_18:
        /*004c*/ 	.word	0x00000080
        /*0050*/ 	.word	0x00000001
        /*0054*/ 	.word	0x00000001


	//----- nvinfo : EIATTR_CBANK_PARAM_SIZE
	.align		4
.L_19:
        /*0058*/ 	.byte	0x03, 0x19
        /*005a*/ 	.short	0x0014


	//----- nvinfo : EIATTR_PARAM_CBANK
	.align		4
        /*005c*/ 	.byte	0x04, 0x0a
        /*005e*/ 	.short	(.L_21 - .L_20)
	.align		4
.L_20:
        /*0060*/ 	.word	index@(.nv.constant0.triton_poi_fused_convolution_24)
        /*0064*/ 	.short	0x0210
        /*0066*/ 	.short	0x0014


	//----- nvinfo : EIATTR_SW_WAR
	.align		4
.L_21:
        /*0068*/ 	.byte	0x04, 0x36
        /*006a*/ 	.short	(.L_23 - .L_22)
.L_22:
        /*006c*/ 	.word	0x00000008
.L_23:


//--------------------- .nv.callgraph             --------------------------
	.section	.nv.callgraph,"",@"SHT_CUDA_CALLGRAPH"
	.align	4
	.sectionentsize	8
	.align		4
        /*0000*/ 	.word	0x00000000
	.align		4
        /*0004*/ 	.word	0xffffffff
	.align		4
        /*0008*/ 	.word	0x00000000
	.align		4
        /*000c*/ 	.word	0xfffffffe
	.align		4
        /*0010*/ 	.word	0x00000000
	.align		4
        /*0014*/ 	.word	0xfffffffd
	.align		4
        /*0018*/ 	.word	0x00000000
	.align		4
        /*001c*/ 	.word	0xfffffffc


//--------------------- .text.triton_poi_fused_convolution_24 --------------------------
	.section	.text.triton_poi_fused_convolution_24,"ax",@progbits
	.align	128
        .global         triton_poi_fused_convolution_24
        .type           triton_poi_fused_convolution_24,@function
        .size           triton_poi_fused_convolution_24,(.L_x_1 - triton_poi_fused_convolution_24)
        .other          triton_poi_fused_convolution_24,@"STO_CUDA_ENTRY STV_DEFAULT"
triton_poi_fused_convolution_24:
.text.triton_poi_fused_convolution_24:
[----:B------:R-:W-:Y:S01]  /*0000*/  LDC R1, c[0x0][0x28] ;  /* 0x00000a00ff017b82 */ /* 0x000fe20000000800 */
[----:B------:R-:W1:Y:S07]  /*0010*/  S2R R0, SR_TID.X ;  /* 0x0000000000007919 */ /* 0x000e6e0000002100 */
[----:B------:R-:W2:Y:S01]  /*0020*/  LDC.64 R4, c[0x0][0x218] ;  /* 0x00008600ff047b82 */ /* 0x000ea20000000a00 */
[----:B------:R-:W-:Y:S01]  /*0030*/  ULDC.64 UR4, c[0x0][0x208] ;  /* 0x0000820000047ab9 */ /* 0x000fe20000000a00 */
[----:B------:R-:W3:Y:S06]  /*0040*/  S2R R7, SR_CTAID.X ;  /* 0x0000000000077919 */ /* 0x000eec0000002500 */
[----:B------:R-:W4:Y:S01]  /*0050*/  LDC.64 R2, c[0x0][0x210] ;  /* 0x00008400ff027b82 */ /* 0x000f220000000a00 */
[----:B-1----:R-:W-:-:S04]  /*0060*/  LOP3.LUT R0, R0, 0x7f, RZ, 0xc0, !PT ;  /* 0x0000007f00007812 */ /* 0x002fc800078ec0ff */
[----:B---3--:R-:W-:-:S05]  /*0070*/  LEA R7, R7, R0, 0x7 ;  /* 0x0000000007077211 */ /* 0x008fca00078e38ff */
[----:B------:R-:W-:-:S04]  /*0080*/  IMAD.HI R0, R7, 0x66666667, RZ ;  /* 0x6666666707007827 */ /* 0x000fc800078e02ff */
[----:B----4-:R-:W-:Y:S01]  /*0090*/  IMAD.WIDE R2, R7, 0x4, R2 ;  /* 0x0000000407027825 */ /* 0x010fe200078e0202 */
[----:B------:R-:W-:-:S04]  /*00a0*/  SHF.R.U32.HI R9, RZ, 0x1f, R0 ;  /* 0x0000001fff097819 */ /* 0x000fc80000011600 */
[----:B------:R-:W-:-:S05]  /*00b0*/  LEA.HI.SX32 R0, R0, R9, 0x1b ;  /* 0x0000000900007211 */ /* 0x000fca00078fdaff */
[----:B------:R-:W-:Y:S02]  /*00c0*/  IMAD R9, R0, -0x50, R7 ;  /* 0xffffffb000097824 */ /* 0x000fe400078e0207 */
[----:B------:R-:W3:Y:S02]  /*00d0*/  LDG.E R0, desc[UR4][R2.64] ;  /* 0x0000000402007981 */ /* 0x000ee4000c1e1900 */
[----:B--2---:R-:W-:-:S06]  /*00e0*/  IMAD.WIDE R4, R9, 0x4, R4 ;  /* 0x0000000409047825 */ /* 0x004fcc00078e0204 */
[----:B------:R-:W3:Y:S02]  /*00f0*/  LDG.E.EL R5, desc[UR4][R4.64] ;  /* 0x0000000404057981 */ /* 0x000ee4000c2e1900 */
[----:B---3--:R-:W-:-:S05]  /*0100*/  FADD R7, R0, R5 ;  /* 0x0000000500077221 */ /* 0x008fca0000000000 */
[----:B------:R-:W-:Y:S01]  /*0110*/  STG.E desc[UR4][R2.64], R7 ;  /* 0x0000000702007986 */ /* 0x000fe2000c101904 */
[----:B------:R-:W-:Y:S05]  /*0120*/  EXIT ;  /* 0x000000000000794d */ /* 0x000fea0003800000 */
.L_x_0:
[----:B------:R-:W-:-:S00]  /*0130*/  BRA `(.L_x_0) ;  /* 0xfffffffc00fc7947 */ /* 0x000fc0000383ffff */
[----:B------:R-:W-:-:S00]  /*0140*/  NOP ;  /* 0x0000000000007918 */ /* 0x000fc00000000000 */
        /* <DEDUP_REMOVED lines=11> */
.L_x_1:


//--------------------- .nv.constant0.triton_poi_fused_convolution_24 --------------------------
	.section	.nv.constant0.triton_poi_fused_convolution_24,"a",@progbits
	.sectionflags	@""
	.align	4
.nv.constant0.triton_poi_fused_convolution_24:
	.zero		548
